	.headerflags	@"EF_CUDA_TEXMODE_UNIFIED EF_CUDA_64BIT_ADDRESS EF_CUDA_ACCELERATORS EF_CUDA_SM90 EF_CUDA_VIRTUAL_SM(EF_CUDA_SM90)"
	.elftype	@"ET_EXEC"


//--------------------- .nv.info                  --------------------------
	.section	.nv.info,"",@"SHT_CUDA_INFO"
	.align	4


	//----- nvinfo : EIATTR_REGCOUNT
	.align		4
        /*0000*/ 	.byte	0x04, 0x2f
        /*0002*/ 	.short	(.L_1 - .L_0)
	.align		4
.L_0:
        /*0004*/ 	.word	index@(triton_poi_fused__softmax_2)
        /*0008*/ 	.word	0x00000014


	//----- nvinfo : EIATTR_MIN_STACK_SIZE
	.align		4
.L_1:
        /*000c*/ 	.byte	0x04, 0x12
        /*000e*/ 	.short	(.L_3 - .L_2)
	.align		4
.L_2:
        /*0010*/ 	.word	index@(triton_poi_fused__softmax_2)
        /*0014*/ 	.word	0x00000000


	//----- nvinfo : EIATTR_FRAME_SIZE
	.align		4
.L_3:
        /*0018*/ 	.byte	0x04, 0x11
        /*001a*/ 	.short	(.L_5 - .L_4)
	.align		4
.L_4:
        /*001c*/ 	.word	index@(triton_poi_fused__softmax_2)
        /*0020*/ 	.word	0x00000000


	//----- nvinfo : EIATTR_MIN_STACK_SIZE
	.align		4
.L_5:
        /*0024*/ 	.byte	0x04, 0x12
        /*0026*/ 	.short	(.L_7 - .L_6)
	.align		4
.L_6:
        /*0028*/ 	.word	index@(triton_poi_fused__softmax_2)
        /*002c*/ 	.word	0x00000000
.L_7:


//--------------------- .nv.info.triton_poi_fused__softmax_2 --------------------------
	.section	.nv.info.triton_poi_fused__softmax_2,"",@"SHT_CUDA_INFO"
	.sectionflags	@""
	.align	4


	//----- nvinfo : EIATTR_CUDA_API_VERSION
	.align		4
        /*0000*/ 	.byte	0x04, 0x37
        /*0002*/ 	.short	(.L_9 - .L_8)
.L_8:
        /*0004*/ 	.word	0x0000007c


	//----- nvinfo : EIATTR_KPARAM_INFO
	.align		4
.L_9:
        /*0008*/ 	.byte	0x04, 0x17
        /*000a*/ 	.short	(.L_11 - .L_10)
.L_10:
        /*000c*/ 	.word	0x00000000
        /*0010*/ 	.short	0x0004
        /*0012*/ 	.short	0x0020
        /*0014*/ 	.byte	0x00, 0xf0, 0x11, 0x00


	//----- nvinfo : EIATTR_KPARAM_INFO
	.align		4
.L_11:
        /*0018*/ 	.byte	0x04, 0x17
        /*001a*/ 	.short	(.L_13 - .L_12)
.L_12:
        /*001c*/ 	.word	0x00000000
        /*0020*/ 	.short	0x0003
        /*0022*/ 	.short	0x0018
        /*0024*/ 	.byte	0x00, 0xf4, 0x21, 0x00


	//----- nvinfo : EIATTR_KPARAM_INFO
	.align		4
.L_13:
        /*0028*/ 	.byte	0x04, 0x17
        /*002a*/ 	.short	(.L_15 - .L_14)
.L_14:
        /*002c*/ 	.word	0x00000000
        /*0030*/ 	.short	0x0002
        /*0032*/ 	.short	0x0010
        /*0034*/ 	.byte	0x00, 0xf4, 0x21, 0x00


	//----- nvinfo : EIATTR_KPARAM_INFO
	.align		4
.L_15:
        /*0038*/ 	.byte	0x04, 0x17
        /*003a*/ 	.short	(.L_17 - .L_16)
.L_16:
        /*003c*/ 	.word	0x00000000
        /*0040*/ 	.short	0x0001
        /*0042*/ 	.short	0x0008
        /*0044*/ 	.byte	0x00, 0xf4, 0x21, 0x00


	//----- nvinfo : EIATTR_KPARAM_INFO
	.align		4
.L_17:
        /*0048*/ 	.byte	0x04, 0x17
        /*004a*/ 	.short	(.L_19 - .L_18)
.L_18:
        /*004c*/ 	.word	0x00000000
        /*0050*/ 	.short	0x0000
        /*0052*/ 	.short	0x0000
        /*0054*/ 	.byte	0x00, 0xf4, 0x21, 0x00


	//----- nvinfo : EIATTR_SPARSE_MMA_MASK
	.align		4
.L_19:
        /*0058*/ 	.byte	0x03, 0x50
        /*005a*/ 	.short	0x0000


	//----- nvinfo : EIATTR_MAXREG_COUNT
	.align		4
        /*005c*/ 	.byte	0x03, 0x1b
        /*005e*/ 	.short	0x00ff


	//----- nvinfo : EIATTR_EXIT_INSTR_OFFSETS
	.align		4
        /*0060*/ 	.byte	0x04, 0x1c
        /*0062*/ 	.short	(.L_21 - .L_20)


	//   ....[0]....
.L_20:
        /*0064*/ 	.word	0x000004b0


	//   ....[1]....
        /*0068*/ 	.word	0x000004d0


	//----- nvinfo : EIATTR_REQNTID
	.align		4
.L_21:
        /*006c*/ 	.byte	0x04, 0x10
        /*006e*/ 	.short	(.L_23 - .L_22)
.L_22:
        /*0070*/ 	.word	0x00000020
        /*0074*/ 	.word	0x00000001
        /*0078*/ 	.word	0x00000001


	//----- nvinfo : EIATTR_CBANK_PARAM_SIZE
	.align		4
.L_23:
        /*007c*/ 	.byte	0x03, 0x19
        /*007e*/ 	.short	0x0024


	//----- nvinfo : EIATTR_PARAM_CBANK
	.align		4
        /*0080*/ 	.byte	0x04, 0x0a
        /*0082*/ 	.short	(.L_25 - .L_24)
	.align		4
.L_24:
        /*0084*/ 	.word	index@(.nv.constant0.triton_poi_fused__softmax_2)
        /*0088*/ 	.short	0x0210
        /*008a*/ 	.short	0x0024


	//----- nvinfo : EIATTR_SW_WAR
	.align		4
.L_25:
        /*008c*/ 	.byte	0x04, 0x36
        /*008e*/ 	.short	(.L_27 - .L_26)
.L_26:
        /*0090*/ 	.word	0x00000008
.L_27:


//--------------------- .nv.callgraph             --------------------------
	.section	.nv.callgraph,"",@"SHT_CUDA_CALLGRAPH"
	.align	4
	.sectionentsize	8
	.align		4
        /*0000*/ 	.word	0x00000000
	.align		4
        /*0004*/ 	.word	0xffffffff
	.align		4
        /*0008*/ 	.word	0x00000000
	.align		4
        /*000c*/ 	.word	0xfffffffe
	.align		4
        /*0010*/ 	.word	0x00000000
	.align		4
        /*0014*/ 	.word	0xfffffffd
	.align		4
        /*0018*/ 	.word	0x00000000
	.align		4
        /*001c*/ 	.word	0xfffffffc


//--------------------- .text.triton_poi_fused__softmax_2 --------------------------
	.section	.text.triton_poi_fused__softmax_2,"ax",@progbits
	.align	128
        .global         triton_poi_fused__softmax_2
        .type           triton_poi_fused__softmax_2,@function
        .size           triton_poi_fused__softmax_2,(.L_x_1 - triton_poi_fused__softmax_2)
        .other          triton_poi_fused__softmax_2,@"STO_CUDA_ENTRY STV_DEFAULT"
triton_poi_fused__softmax_2:
.text.triton_poi_fused__softmax_2:
[----:B------:R-:W0:Y:S01]  /*0000*/  LDC R1, c[0x0][0x28] ;  /* 0x00000a00ff017b82 */ /* 0x000e220000000800 */
[----:B------:R-:W1:Y:S07]  /*0010*/  S2R R12, SR_TID.X ;  /* 0x00000000000c7919 */ /* 0x000e6e0000002100 */
[----:B------:R-:W2:Y:S01]  /*0020*/  LDC.64 R2, c[0x0][0x210] ;  /* 0x00008400ff027b82 */ /* 0x000ea20000000a00 */
[----:B------:R-:W-:Y:S01]  /*0030*/  MOV R6, RZ ;  /* 0x000000ff00067202 */ /* 0x000fe20000000f00 */
[----:B------:R-:W-:Y:S01]  /*0040*/  ULDC.64 UR4, c[0x0][0x208] ;  /* 0x0000820000047ab9 */ /* 0x000fe20000000a00 */
[----:B------:R-:W3:Y:S05]  /*0050*/  S2R R7, SR_CTAID.X ;  /* 0x0000000000077919 */ /* 0x000eea0000002500 */
[----:B------:R-:W4:Y:S01]  /*0060*/  LDC.64 R4, c[0x0][0x218] ;  /* 0x00008600ff047b82 */ /* 0x000f220000000a00 */
[----:B-1----:R-:W-:Y:S01]  /*0070*/  LOP3.LUT R0, R12, 0x3, RZ, 0xc0, !PT ;  /* 0x000000030c007812 */ /* 0x002fe200078ec0ff */
[----:B----4-:R-:W4:Y:S03]  /*0080*/  LDG.E R11, desc[UR4][R4.64+0x4] ;  /* 0x00000404040b7981 */ /* 0x010f26000c1e1900 */
[----:B---3--:R-:W-:Y:S01]  /*0090*/  LEA R7, R7, R0, 0x2 ;  /* 0x0000000007077211 */ /* 0x008fe200078e10ff */
[----:B------:R-:W-:Y:S01]  /*00a0*/  HFMA2.MMA R0, -RZ, RZ, 0, 0 ;  /* 0x00000000ff007435 */ /* 0x000fe200000001ff */
[----:B------:R-:W3:Y:S02]  /*00b0*/  LDG.E R13, desc[UR4][R4.64+0x8] ;  /* 0x00000804040d7981 */ /* 0x000ee4000c1e1900 */
[----:B------:R-:W-:-:S02]  /*00c0*/  ISETP.GE.AND P0, PT, R7, 0x4, PT ;  /* 0x000000040700780c */ /* 0x000fc40003f06270 */
[----:B------:R-:W-:Y:S01]  /*00d0*/  SHF.L.U32 R9, R7, 0x2, RZ ;  /* 0x0000000207097819 */ /* 0x000fe200000006ff */
[----:B------:R-:W-:Y:S01]  /*00e0*/  HFMA2.MMA R8, -RZ, RZ, 0, 0 ;  /* 0x00000000ff087435 */ /* 0x000fe200000001ff */
[----:B------:R-:W-:Y:S01]  /*00f0*/  MOV R10, RZ ;  /* 0x000000ff000a7202 */ /* 0x000fe20000000f00 */
[----:B------:R-:W5:Y:S02]  /*0100*/  LDG.E R15, desc[UR4][R4.64+0xc] ;  /* 0x00000c04040f7981 */ /* 0x000f64000c1e1900 */
[----:B--2---:R-:W-:Y:S02]  /*0110*/  IMAD.WIDE R2, R9, 0x4, R2 ;  /* 0x0000000409027825 */ /* 0x004fe400078e0202 */
[----:B------:R1:W2:Y:S04]  /*0120*/  LDG.E R9, desc[UR4][R4.64] ;  /* 0x0000000404097981 */ /* 0x0002a8000c1e1900 */
[----:B------:R-:W2:Y:S04]  /*0130*/  @!P0 LDG.E.EL R0, desc[UR4][R2.64] ;  /* 0x0000000402008981 */ /* 0x000ea8000c2e1900 */
[----:B------:R-:W4:Y:S01]  /*0140*/  @!P0 LDG.E.EL R6, desc[UR4][R2.64+0x4] ;  /* 0x0000040402068981 */ /* 0x000f22000c2e1900 */
[----:B-1----:R-:W1:Y:S03]  /*0150*/  LDC.64 R4, c[0x0][0x228] ;  /* 0x00008a00ff047b82 */ /* 0x002e660000000a00 */
[----:B------:R-:W3:Y:S04]  /*0160*/  @!P0 LDG.E.EL R8, desc[UR4][R2.64+0x8] ;  /* 0x0000080402088981 */ /* 0x000ee8000c2e1900 */
[----:B------:R1:W5:Y:S02]  /*0170*/  @!P0 LDG.E.EL R10, desc[UR4][R2.64+0xc] ;  /* 0x00000c04020a8981 */ /* 0x000364000c2e1900 */
[----:B01----:R-:W0:Y:S01]  /*0180*/  LDC.64 R2, c[0x0][0x220] ;  /* 0x00008800ff027b82 */ /* 0x003e220000000a00 */
[----:B------:R-:W-:-:S04]  /*0190*/  IMAD.WIDE R4, R7, 0x4, R4 ;  /* 0x0000000407047825 */ /* 0x000fc800078e0204 */
[----:B0-----:R-:W-:-:S04]  /*01a0*/  IMAD.WIDE R2, R7, 0x4, R2 ;  /* 0x0000000407027825 */ /* 0x001fc800078e0202 */
[----:B--2---:R-:W-:Y:S01]  /*01b0*/  FADD R0, R9, R0 ;  /* 0x0000000009007221 */ /* 0x004fe20000000000 */
[----:B----4-:R-:W-:-:S04]  /*01c0*/  FADD R11, R11, R6 ;  /* 0x000000060b0b7221 */ /* 0x010fc80000000000 */
[C---:B------:R-:W-:Y:S02]  /*01d0*/  FSETP.NAN.AND P1, PT, R0.reuse, R0, PT ;  /* 0x000000000000720b */ /* 0x040fe40003f28000 */
[----:B------:R-:W-:Y:S01]  /*01e0*/  FSETP.GT.AND P0, PT, R0, R11, PT ;  /* 0x0000000b0000720b */ /* 0x000fe20003f04000 */
[----:B---3--:R-:W-:-:S03]  /*01f0*/  FADD R8, R13, R8 ;  /* 0x000000080d087221 */ /* 0x008fc60000000000 */
[----:B------:R-:W-:-:S04]  /*0200*/  FSEL R9, R0, R11, P0 ;  /* 0x0000000b00097208 */ /* 0x000fc80000000000 */
[----:B------:R-:W-:-:S04]  /*0210*/  FSEL R9, R0, R9, P1 ;  /* 0x0000000900097208 */ /* 0x000fc80000800000 */
[C---:B------:R-:W-:Y:S02]  /*0220*/  FSETP.GT.AND P0, PT, R9.reuse, R8, PT ;  /* 0x000000080900720b */ /* 0x040fe40003f04000 */
[----:B------:R-:W-:Y:S01]  /*0230*/  FSETP.NAN.AND P1, PT, R9, R9, PT ;  /* 0x000000090900720b */ /* 0x000fe20003f28000 */
[----:B-----5:R-:W-:-:S10]  /*0240*/  FADD R10, R15, R10 ;  /* 0x0000000a0f0a7221 */ /* 0x020fd40000000000 */
[----:B------:R-:W-:-:S04]  /*0250*/  @!P0 FSEL R9, R9, R8, P1 ;  /* 0x0000000809098208 */ /* 0x000fc80000800000 */
[C---:B------:R-:W-:Y:S02]  /*0260*/  FSETP.GT.AND P0, PT, R9.reuse, R10, PT ;  /* 0x0000000a0900720b */ /* 0x040fe40003f04000 */
[----:B------:R-:W-:-:S11]  /*0270*/  FSETP.NAN.AND P1, PT, R9, R9, PT ;  /* 0x000000090900720b */ /* 0x000fd60003f28000 */
[----:B------:R-:W-:-:S05]  /*0280*/  @!P0 FSEL R9, R9, R10, P1 ;  /* 0x0000000a09098208 */ /* 0x000fca0000800000 */
[--C-:B------:R-:W-:Y:S01]  /*0290*/  FADD R0, R0, -R9.reuse ;  /* 0x8000000900007221 */ /* 0x100fe20000000000 */
[--C-:B------:R-:W-:Y:S01]  /*02a0*/  FADD R11, R11, -R9.reuse ;  /* 0x800000090b0b7221 */ /* 0x100fe20000000000 */
[--C-:B------:R-:W-:Y:S02]  /*02b0*/  FADD R8, R8, -R9.reuse ;  /* 0x8000000908087221 */ /* 0x100fe40000000000 */
[----:B------:R-:W-:Y:S01]  /*02c0*/  FMUL R0, R0, 0.029411764815449714661 ;  /* 0x3cf0f0f100007820 */ /* 0x000fe20000400000 */
[----:B------:R-:W-:Y:S01]  /*02d0*/  FMUL R11, R11, 0.029411764815449714661 ;  /* 0x3cf0f0f10b0b7820 */ /* 0x000fe20000400000 */
[----:B------:R-:W-:Y:S02]  /*02e0*/  FADD R10, R10, -R9 ;  /* 0x800000090a0a7221 */ /* 0x000fe40000000000 */
[----:B------:R-:W-:Y:S01]  /*02f0*/  FMUL R0, R0, 1.4426950216293334961 ;  /* 0x3fb8aa3b00007820 */ /* 0x000fe20000400000 */
[----:B------:R-:W-:Y:S01]  /*0300*/  FMUL R11, R11, 1.4426950216293334961 ;  /* 0x3fb8aa3b0b0b7820 */ /* 0x000fe20000400000 */
[----:B------:R-:W-:Y:S01]  /*0310*/  FMUL R8, R8, 0.029411764815449714661 ;  /* 0x3cf0f0f108087820 */ /* 0x000fe20000400000 */
[----:B------:R-:W-:-:S02]  /*0320*/  FMUL R10, R10, 0.029411764815449714661 ;  /* 0x3cf0f0f10a0a7820 */ /* 0x000fc40000400000 */
[----:B------:R-:W-:Y:S01]  /*0330*/  FSETP.GEU.AND P1, PT, R0, -126, PT ;  /* 0xc2fc00000000780b */ /* 0x000fe20003f2e000 */
[----:B------:R-:W-:Y:S01]  /*0340*/  FMUL R8, R8, 1.4426950216293334961 ;  /* 0x3fb8aa3b08087820 */ /* 0x000fe20000400000 */
[----:B------:R-:W-:Y:S01]  /*0350*/  FSETP.GEU.AND P4, PT, R11, -126, PT ;  /* 0xc2fc00000b00780b */ /* 0x000fe20003f8e000 */
[----:B------:R-:W-:-:S03]  /*0360*/  FMUL R10, R10, 1.4426950216293334961 ;  /* 0x3fb8aa3b0a0a7820 */ /* 0x000fc60000400000 */
[----:B------:R-:W-:Y:S02]  /*0370*/  FSETP.GEU.AND P3, PT, R8, -126, PT ;  /* 0xc2fc00000800780b */ /* 0x000fe40003f6e000 */
[----:B------:R-:W-:-:S05]  /*0380*/  FSETP.GEU.AND P2, PT, R10, -126, PT ;  /* 0xc2fc00000a00780b */ /* 0x000fca0003f4e000 */
[----:B------:R-:W-:Y:S02]  /*0390*/  @!P1 FMUL R0, R0, 0.5 ;  /* 0x3f00000000009820 */ /* 0x000fe40000400000 */
[----:B------:R-:W-:-:S04]  /*03a0*/  @!P4 FMUL R11, R11, 0.5 ;  /* 0x3f0000000b0bc820 */ /* 0x000fc80000400000 */
[----:B------:R-:W0:Y:S01]  /*03b0*/  MUFU.EX2 R0, R0 ;  /* 0x0000000000007308 */ /* 0x000e220000000800 */
[----:B------:R-:W-:Y:S01]  /*03c0*/  @!P3 FMUL R8, R8, 0.5 ;  /* 0x3f0000000808b820 */ /* 0x000fe20000400000 */
[----:B------:R-:W-:-:S06]  /*03d0*/  @!P2 FMUL R10, R10, 0.5 ;  /* 0x3f0000000a0aa820 */ /* 0x000fcc0000400000 */
[----:B------:R-:W1:Y:S01]  /*03e0*/  MUFU.EX2 R13, R11 ;  /* 0x0000000b000d7308 */ /* 0x000e620000000800 */
[----:B------:R-:W-:-:S07]  /*03f0*/  LOP3.LUT P0, RZ, R12, 0x1c, RZ, 0xc0, !PT ;  /* 0x0000001c0cff7812 */ /* 0x000fce000780c0ff */
[----:B------:R-:W2:Y:S01]  /*0400*/  MUFU.EX2 R15, R8 ;  /* 0x00000008000f7308 */ /* 0x000ea20000000800 */
[----:B------:R-:W-:-:S07]  /*0410*/  ISETP.LT.AND P0, PT, R7, 0x4, !P0 ;  /* 0x000000040700780c */ /* 0x000fce0004701270 */
[----:B------:R-:W3:Y:S01]  /*0420*/  MUFU.EX2 R17, R10 ;  /* 0x0000000a00117308 */ /* 0x000ee20000000800 */
[----:B0-----:R-:W-:Y:S01]  /*0430*/  @!P1 FMUL R0, R0, R0 ;  /* 0x0000000000009220 */ /* 0x001fe20000400000 */
[----:B-1----:R-:W-:-:S04]  /*0440*/  @!P4 FMUL R13, R13, R13 ;  /* 0x0000000d0d0dc220 */ /* 0x002fc80000400000 */
[----:B------:R-:W-:Y:S01]  /*0450*/  FADD R0, R0, R13 ;  /* 0x0000000d00007221 */ /* 0x000fe20000000000 */
[----:B--2---:R-:W-:Y:S01]  /*0460*/  @!P3 FMUL R15, R15, R15 ;  /* 0x0000000f0f0fb220 */ /* 0x004fe20000400000 */
[----:B------:R0:W-:Y:S03]  /*0470*/  @P0 STG.E desc[UR4][R2.64], R9 ;  /* 0x0000000902000986 */ /* 0x0001e6000c101904 */
[----:B------:R-:W-:Y:S01]  /*0480*/  FADD R0, R0, R15 ;  /* 0x0000000f00007221 */ /* 0x000fe20000000000 */
[----:B---3--:R-:W-:-:S04]  /*0490*/  @!P2 FMUL R17, R17, R17 ;  /* 0x000000111111a220 */ /* 0x008fc80000400000 */
[----:B------:R-:W-:Y:S01]  /*04a0*/  FADD R17, R0, R17 ;  /* 0x0000001100117221 */ /* 0x000fe20000000000 */
[----:B0-----:R-:W-:Y:S06]  /*04b0*/  @!P0 EXIT ;  /* 0x000000000000894d */ /* 0x001fec0003800000 */
[----:B------:R-:W-:Y:S01]  /*04c0*/  STG.E desc[UR4][R4.64], R17 ;  /* 0x0000001104007986 */ /* 0x000fe2000c101904 */
[----:B------:R-:W-:Y:S05]  /*04d0*/  EXIT ;  /* 0x000000000000794d */ /* 0x000fea0003800000 */
.L_x_0:
[----:B------:R-:W-:-:S00]  /*04e0*/  BRA `(.L_x_0) ;  /* 0xfffffffc00fc7947 */ /* 0x000fc0000383ffff */
[----:B------:R-:W-:-:S00]  /*04f0*/  NOP ;  /* 0x0000000000007918 */ /* 0x000fc00000000000 */
        /* <DEDUP_REMOVED lines=8> */
.L_x_1:


//--------------------- .nv.constant0.triton_poi_fused__softmax_2 --------------------------
	.section	.nv.constant0.triton_poi_fused__softmax_2,"a",@progbits
	.sectionflags	@""
	.align	4
.nv.constant0.triton_poi_fused__softmax_2:
	.zero		564
